	.headerflags	@"EF_CUDA_TEXMODE_UNIFIED EF_CUDA_64BIT_ADDRESS EF_CUDA_ACCELERATORS EF_CUDA_SM90 EF_CUDA_VIRTUAL_SM(EF_CUDA_SM90)"
	.elftype	@"ET_EXEC"


//--------------------- .nv.info                  --------------------------
	.section	.nv.info,"",@"SHT_CUDA_INFO"
	.align	4


	//----- nvinfo : EIATTR_REGCOUNT
	.align		4
        /*0000*/ 	.byte	0x04, 0x2f
        /*0002*/ 	.short	(.L_1 - .L_0)
	.align		4
.L_0:
        /*0004*/ 	.word	index@(triton_poi_fused_add_permute_1)
        /*0008*/ 	.word	0x0000000e


	//----- nvinfo : EIATTR_MIN_STACK_SIZE
	.align		4
.L_1:
        /*000c*/ 	.byte	0x04, 0x12
        /*000e*/ 	.short	(.L_3 - .L_2)
	.align		4
.L_2:
        /*0010*/ 	.word	index@(triton_poi_fused_add_permute_1)
        /*0014*/ 	.word	0x00000000


	//----- nvinfo : EIATTR_FRAME_SIZE
	.align		4
.L_3:
        /*0018*/ 	.byte	0x04, 0x11
        /*001a*/ 	.short	(.L_5 - .L_4)
	.align		4
.L_4:
        /*001c*/ 	.word	index@(triton_poi_fused_add_permute_1)
        /*0020*/ 	.word	0x00000000


	//----- nvinfo : EIATTR_MIN_STACK_SIZE
	.align		4
.L_5:
        /*0024*/ 	.byte	0x04, 0x12
        /*0026*/ 	.short	(.L_7 - .L_6)
	.align		4
.L_6:
        /*0028*/ 	.word	index@(triton_poi_fused_add_permute_1)
        /*002c*/ 	.word	0x00000000
.L_7:


//--------------------- .nv.info.triton_poi_fused_add_permute_1 --------------------------
	.section	.nv.info.triton_poi_fused_add_permute_1,"",@"SHT_CUDA_INFO"
	.sectionflags	@""
	.align	4


	//----- nvinfo : EIATTR_CUDA_API_VERSION
	.align		4
        /*0000*/ 	.byte	0x04, 0x37
        /*0002*/ 	.short	(.L_9 - .L_8)
.L_8:
        /*0004*/ 	.word	0x0000007c


	//----- nvinfo : EIATTR_KPARAM_INFO
	.align		4
.L_9:
        /*0008*/ 	.byte	0x04, 0x17
        /*000a*/ 	.short	(.L_11 - .L_10)
.L_10:
        /*000c*/ 	.word	0x00000000
        /*0010*/ 	.short	0x0002
        /*0012*/ 	.short	0x0010
        /*0014*/ 	.byte	0x00, 0xf0, 0x11, 0x00


	//----- nvinfo : EIATTR_KPARAM_INFO
	.align		4
.L_11:
        /*0018*/ 	.byte	0x04, 0x17
        /*001a*/ 	.short	(.L_13 - .L_12)
.L_12:
        /*001c*/ 	.word	0x00000000
        /*0020*/ 	.short	0x0001
        /*0022*/ 	.short	0x0008
        /*0024*/ 	.byte	0x00, 0xf4, 0x21, 0x00


	//----- nvinfo : EIATTR_KPARAM_INFO
	.align		4
.L_13:
        /*0028*/ 	.byte	0x04, 0x17
        /*002a*/ 	.short	(.L_15 - .L_14)
.L_14:
        /*002c*/ 	.word	0x00000000
        /*0030*/ 	.short	0x0000
        /*0032*/ 	.short	0x0000
        /*0034*/ 	.byte	0x00, 0xf4, 0x21, 0x00


	//----- nvinfo : EIATTR_SPARSE_MMA_MASK
	.align		4
.L_15:
        /*0038*/ 	.byte	0x03, 0x50
        /*003a*/ 	.short	0x0000


	//----- nvinfo : EIATTR_MAXREG_COUNT
	.align		4
        /*003c*/ 	.byte	0x03, 0x1b
        /*003e*/ 	.short	0x00ff


	//----- nvinfo : EIATTR_EXIT_INSTR_OFFSETS
	.align		4
        /*0040*/ 	.byte	0x04, 0x1c
        /*0042*/ 	.short	(.L_17 - .L_16)


	//   ....[0]....
.L_16:
        /*0044*/ 	.word	0x000001f0


	//   ....[1]....
        /*0048*/ 	.word	0x00000210


	//----- nvinfo : EIATTR_REQNTID
	.align		4
.L_17:
        /*004c*/ 	.byte	0x04, 0x10
        /*004e*/ 	.short	(.L_19 - .L_18)
.L_18:
        /*0050*/ 	.word	0x00000020
        /*0054*/ 	.word	0x00000001
        /*0058*/ 	.word	0x00000001


	//----- nvinfo : EIATTR_CRS_STACK_SIZE
	.align		4
.L_19:
        /*005c*/ 	.byte	0x04, 0x1e
        /*005e*/ 	.short	(.L_21 - .L_20)
.L_20:
        /*0060*/ 	.word	0x00000000


	//----- nvinfo : EIATTR_CBANK_PARAM_SIZE
	.align		4
.L_21:
        /*0064*/ 	.byte	0x03, 0x19
        /*0066*/ 	.short	0x0014


	//----- nvinfo : EIATTR_PARAM_CBANK
	.align		4
        /*0068*/ 	.byte	0x04, 0x0a
        /*006a*/ 	.short	(.L_23 - .L_22)
	.align		4
.L_22:
        /*006c*/ 	.word	index@(.nv.constant0.triton_poi_fused_add_permute_1)
        /*0070*/ 	.short	0x0210
        /*0072*/ 	.short	0x0014


	//----- nvinfo : EIATTR_SW_WAR
	.align		4
.L_23:
        /*0074*/ 	.byte	0x04, 0x36
        /*0076*/ 	.short	(.L_25 - .L_24)
.L_24:
        /*0078*/ 	.word	0x00000008
.L_25:


//--------------------- .nv.callgraph             --------------------------
	.section	.nv.callgraph,"",@"SHT_CUDA_CALLGRAPH"
	.align	4
	.sectionentsize	8
	.align		4
        /*0000*/ 	.word	0x00000000
	.align		4
        /*0004*/ 	.word	0xffffffff
	.align		4
        /*0008*/ 	.word	0x00000000
	.align		4
        /*000c*/ 	.word	0xfffffffe
	.align		4
        /*0010*/ 	.word	0x00000000
	.align		4
        /*0014*/ 	.word	0xfffffffd
	.align		4
        /*0018*/ 	.word	0x00000000
	.align		4
        /*001c*/ 	.word	0xfffffffc


//--------------------- .text.triton_poi_fused_add_permute_1 --------------------------
	.section	.text.triton_poi_fused_add_permute_1,"ax",@progbits
	.align	128
        .global         triton_poi_fused_add_permute_1
        .type           triton_poi_fused_add_permute_1,@function
        .size           triton_poi_fused_add_permute_1,(.L_x_3 - triton_poi_fused_add_permute_1)
        .other          triton_poi_fused_add_permute_1,@"STO_CUDA_ENTRY STV_DEFAULT"
triton_poi_fused_add_permute_1:
.text.triton_poi_fused_add_permute_1:
[----:B------:R-:W0:Y:S02]  /*0000*/  LDC R1, c[0x0][0x28] ;  /* 0x00000a00ff017b82 */ /* 0x000e240000000800 */
[----:B------:R-:W1:Y:S01]  /*0010*/  S2R R0, SR_TID.X ;  /* 0x0000000000007919 */ /* 0x000e620000002100 */
[----:B------:R-:W2:Y:S01]  /*0020*/  LDC.64 R4, c[0x0][0x218] ;  /* 0x00008600ff047b82 */ /* 0x000ea20000000a00 */
[----:B------:R-:W-:Y:S01]  /*0030*/  ULDC.64 UR4, c[0x0][0x208] ;  /* 0x0000820000047ab9 */ /* 0x000fe20000000a00 */
[----:B------:R-:W-:Y:S01]  /*0040*/  BSSY B0, `(.L_x_0) ;  /* 0x000001a000007945 */ /* 0x000fe20003800000 */
[----:B------:R-:W3:Y:S01]  /*0050*/  S2R R3, SR_CTAID.X ;  /* 0x0000000000037919 */ /* 0x000ee20000002500 */
[----:B-1----:R-:W-:Y:S01]  /*0060*/  IMAD.SHL.U32 R0, R0, 0x2, RZ ;  /* 0x0000000200007824 */ /* 0x002fe200078e00ff */
[----:B---3--:R-:W-:-:S04]  /*0070*/  SHF.R.S32.HI R8, RZ, 0x19, R3 ;  /* 0x00000019ff087819 */ /* 0x008fc80000011403 */
[----:B------:R-:W-:Y:S02]  /*0080*/  LOP3.LUT R0, R0, 0x3e, RZ, 0xc0, !PT ;  /* 0x0000003e00007812 */ /* 0x000fe400078ec0ff */
[----:B------:R-:W-:-:S03]  /*0090*/  SGXT R8, R8, 0x1 ;  /* 0x000000010808781a */ /* 0x000fc60000000200 */
[----:B------:R-:W-:Y:S02]  /*00a0*/  IMAD R7, R3, 0x40, R0 ;  /* 0x0000004003077824 */ /* 0x000fe400078e0200 */
[----:B------:R-:W1:Y:S02]  /*00b0*/  LDC.64 R2, c[0x0][0x210] ;  /* 0x00008400ff027b82 */ /* 0x000e640000000a00 */
[C---:B--2---:R-:W-:Y:S01]  /*00c0*/  IMAD.WIDE R4, R7.reuse, 0x4, R4 ;  /* 0x0000000407047825 */ /* 0x044fe200078e0204 */
[----:B------:R-:W-:Y:S02]  /*00d0*/  SHF.R.S32.HI R0, RZ, 0x1f, R7 ;  /* 0x0000001fff007819 */ /* 0x000fe40000011407 */
[-C--:B------:R-:W-:Y:S02]  /*00e0*/  LEA.HI R9, R8, R7.reuse, RZ, 0x4 ;  /* 0x0000000708097211 */ /* 0x080fe400078f20ff */
[----:B------:R-:W-:Y:S02]  /*00f0*/  LEA.HI R0, R0, R7, RZ, 0x2 ;  /* 0x0000000700007211 */ /* 0x000fe400078f10ff */
[----:B------:R-:W-:-:S02]  /*0100*/  ISETP.GE.AND P0, PT, R7, 0x40, PT ;  /* 0x000000400700780c */ /* 0x000fc40003f06270 */
[----:B------:R-:W-:Y:S02]  /*0110*/  SHF.R.S32.HI R6, RZ, 0x2, R0 ;  /* 0x00000002ff067819 */ /* 0x000fe40000011400 */
[----:B------:R-:W-:Y:S02]  /*0120*/  LOP3.LUT R0, R0, 0xfffffffc, RZ, 0xc0, !PT ;  /* 0xfffffffc00007812 */ /* 0x000fe400078ec0ff */
[----:B------:R-:W-:Y:S02]  /*0130*/  LEA.HI R8, R6, R6, RZ, 0x2 ;  /* 0x0000000606087211 */ /* 0x000fe400078f10ff */
[----:B------:R-:W-:Y:S01]  /*0140*/  SHF.R.S32.HI R11, RZ, 0x4, R9 ;  /* 0x00000004ff0b7819 */ /* 0x000fe20000011409 */
[----:B------:R-:W-:Y:S01]  /*0150*/  IMAD.IADD R0, R7, 0x1, -R0 ;  /* 0x0000000107007824 */ /* 0x000fe200078e0a00 */
[----:B------:R-:W-:-:S03]  /*0160*/  LOP3.LUT R9, R8, 0xffffffc, RZ, 0xc0, !PT ;  /* 0x0ffffffc08097812 */ /* 0x000fc600078ec0ff */
[----:B------:R-:W-:Y:S02]  /*0170*/  IMAD R0, R11, 0x4, R0 ;  /* 0x000000040b007824 */ /* 0x000fe400078e0200 */
[----:B------:R-:W-:Y:S01]  /*0180*/  IMAD.IADD R9, R6, 0x1, -R9 ;  /* 0x0000000106097824 */ /* 0x000fe200078e0a09 */
[----:B------:R-:W-:-:S03]  /*0190*/  CS2R R6, SRZ ;  /* 0x0000000000067805 */ /* 0x000fc6000001ff00 */
[----:B------:R-:W-:-:S04]  /*01a0*/  IMAD R9, R9, 0x10, R0 ;  /* 0x0000001009097824 */ /* 0x000fc800078e0200 */
[----:B-1----:R-:W-:Y:S01]  /*01b0*/  IMAD.WIDE R2, R9, 0x4, R2 ;  /* 0x0000000409027825 */ /* 0x002fe200078e0202 */
[----:B------:R-:W-:Y:S06]  /*01c0*/  @P0 BRA `(.L_x_1) ;  /* 0x0000000000040947 */ /* 0x000fec0003800000 */
[----:B------:R1:W5:Y:S02]  /*01d0*/  LDG.E.64 R6, desc[UR4][R2.64] ;  /* 0x0000000402067981 */ /* 0x000364000c1e1b00 */
.L_x_1:
[----:B------:R-:W-:Y:S05]  /*01e0*/  BSYNC B0 ;  /* 0x0000000000007941 */ /* 0x000fea0003800000 */
.L_x_0:
[----:B------:R-:W-:Y:S05]  /*01f0*/  @P0 EXIT ;  /* 0x000000000000094d */ /* 0x000fea0003800000 */
[----:B-----5:R-:W-:Y:S01]  /*0200*/  STG.E.64 desc[UR4][R4.64], R6 ;  /* 0x0000000604007986 */ /* 0x020fe2000c101b04 */
[----:B------:R-:W-:Y:S05]  /*0210*/  EXIT ;  /* 0x000000000000794d */ /* 0x000fea0003800000 */
.L_x_2:
[----:B------:R-:W-:-:S00]  /*0220*/  BRA `(.L_x_2) ;  /* 0xfffffffc00fc7947 */ /* 0x000fc0000383ffff */
[----:B------:R-:W-:-:S00]  /*0230*/  NOP ;  /* 0x0000000000007918 */ /* 0x000fc00000000000 */
        /* <DEDUP_REMOVED lines=12> */
.L_x_3:


//--------------------- .nv.constant0.triton_poi_fused_add_permute_1 --------------------------
	.section	.nv.constant0.triton_poi_fused_add_permute_1,"a",@progbits
	.sectionflags	@""
	.align	4
.nv.constant0.triton_poi_fused_add_permute_1:
	.zero		548
